	.headerflags	@"EF_CUDA_TEXMODE_UNIFIED EF_CUDA_64BIT_ADDRESS EF_CUDA_ACCELERATORS EF_CUDA_SM90 EF_CUDA_VIRTUAL_SM(EF_CUDA_SM90)"
	.elftype	@"ET_EXEC"


//--------------------- .nv.info                  --------------------------
	.section	.nv.info,"",@"SHT_CUDA_INFO"
	.align	4


	//----- nvinfo : EIATTR_REGCOUNT
	.align		4
        /*0000*/ 	.byte	0x04, 0x2f
        /*0002*/ 	.short	(.L_1 - .L_0)
	.align		4
.L_0:
        /*0004*/ 	.word	index@(triton_poi_fused_max_pool2d_with_indices_native_batch_norm_backward_45)
        /*0008*/ 	.word	0x00000012


	//----- nvinfo : EIATTR_MIN_STACK_SIZE
	.align		4
.L_1:
        /*000c*/ 	.byte	0x04, 0x12
        /*000e*/ 	.short	(.L_3 - .L_2)
	.align		4
.L_2:
        /*0010*/ 	.word	index@(triton_poi_fused_max_pool2d_with_indices_native_batch_norm_backward_45)
        /*0014*/ 	.word	0x00000000


	//----- nvinfo : EIATTR_FRAME_SIZE
	.align		4
.L_3:
        /*0018*/ 	.byte	0x04, 0x11
        /*001a*/ 	.short	(.L_5 - .L_4)
	.align		4
.L_4:
        /*001c*/ 	.word	index@(triton_poi_fused_max_pool2d_with_indices_native_batch_norm_backward_45)
        /*0020*/ 	.word	0x00000000


	//----- nvinfo : EIATTR_MIN_STACK_SIZE
	.align		4
.L_5:
        /*0024*/ 	.byte	0x04, 0x12
        /*0026*/ 	.short	(.L_7 - .L_6)
	.align		4
.L_6:
        /*0028*/ 	.word	index@(triton_poi_fused_max_pool2d_with_indices_native_batch_norm_backward_45)
        /*002c*/ 	.word	0x00000000
.L_7:


//--------------------- .nv.info.triton_poi_fused_max_pool2d_with_indices_native_batch_norm_backward_45 --------------------------
	.section	.nv.info.triton_poi_fused_max_pool2d_with_indices_native_batch_norm_backward_45,"",@"SHT_CUDA_INFO"
	.sectionflags	@""
	.align	4


	//----- nvinfo : EIATTR_CUDA_API_VERSION
	.align		4
        /*0000*/ 	.byte	0x04, 0x37
        /*0002*/ 	.short	(.L_9 - .L_8)
.L_8:
        /*0004*/ 	.word	0x0000007c


	//----- nvinfo : EIATTR_KPARAM_INFO
	.align		4
.L_9:
        /*0008*/ 	.byte	0x04, 0x17
        /*000a*/ 	.short	(.L_11 - .L_10)
.L_10:
        /*000c*/ 	.word	0x00000000
        /*0010*/ 	.short	0x0003
        /*0012*/ 	.short	0x0018
        /*0014*/ 	.byte	0x00, 0xf0, 0x11, 0x00


	//----- nvinfo : EIATTR_KPARAM_INFO
	.align		4
.L_11:
        /*0018*/ 	.byte	0x04, 0x17
        /*001a*/ 	.short	(.L_13 - .L_12)
.L_12:
        /*001c*/ 	.word	0x00000000
        /*0020*/ 	.short	0x0002
        /*0022*/ 	.short	0x0010
        /*0024*/ 	.byte	0x00, 0xf4, 0x21, 0x00


	//----- nvinfo : EIATTR_KPARAM_INFO
	.align		4
.L_13:
        /*0028*/ 	.byte	0x04, 0x17
        /*002a*/ 	.short	(.L_15 - .L_14)
.L_14:
        /*002c*/ 	.word	0x00000000
        /*0030*/ 	.short	0x0001
        /*0032*/ 	.short	0x0008
        /*0034*/ 	.byte	0x00, 0xf4, 0x21, 0x00


	//----- nvinfo : EIATTR_KPARAM_INFO
	.align		4
.L_15:
        /*0038*/ 	.byte	0x04, 0x17
        /*003a*/ 	.short	(.L_17 - .L_16)
.L_16:
        /*003c*/ 	.word	0x00000000
        /*0040*/ 	.short	0x0000
        /*0042*/ 	.short	0x0000
        /*0044*/ 	.byte	0x00, 0xf4, 0x21, 0x00


	//----- nvinfo : EIATTR_SPARSE_MMA_MASK
	.align		4
.L_17:
        /*0048*/ 	.byte	0x03, 0x50
        /*004a*/ 	.short	0x0000


	//----- nvinfo : EIATTR_MAXREG_COUNT
	.align		4
        /*004c*/ 	.byte	0x03, 0x1b
        /*004e*/ 	.short	0x00ff


	//----- nvinfo : EIATTR_EXIT_INSTR_OFFSETS
	.align		4
        /*0050*/ 	.byte	0x04, 0x1c
        /*0052*/ 	.short	(.L_19 - .L_18)


	//   ....[0]....
.L_18:
        /*0054*/ 	.word	0x00000320


	//   ....[1]....
        /*0058*/ 	.word	0x00000340


	//----- nvinfo : EIATTR_REQNTID
	.align		4
.L_19:
        /*005c*/ 	.byte	0x04, 0x10
        /*005e*/ 	.short	(.L_21 - .L_20)
.L_20:
        /*0060*/ 	.word	0x00000080
        /*0064*/ 	.word	0x00000001
        /*0068*/ 	.word	0x00000001


	//----- nvinfo : EIATTR_CBANK_PARAM_SIZE
	.align		4
.L_21:
        /*006c*/ 	.byte	0x03, 0x19
        /*006e*/ 	.short	0x001c


	//----- nvinfo : EIATTR_PARAM_CBANK
	.align		4
        /*0070*/ 	.byte	0x04, 0x0a
        /*0072*/ 	.short	(.L_23 - .L_22)
	.align		4
.L_22:
        /*0074*/ 	.word	index@(.nv.constant0.triton_poi_fused_max_pool2d_with_indices_native_batch_norm_backward_45)
        /*0078*/ 	.short	0x0210
        /*007a*/ 	.short	0x001c


	//----- nvinfo : EIATTR_SW_WAR
	.align		4
.L_23:
        /*007c*/ 	.byte	0x04, 0x36
        /*007e*/ 	.short	(.L_25 - .L_24)
.L_24:
        /*0080*/ 	.word	0x00000008
.L_25:


//--------------------- .nv.callgraph             --------------------------
	.section	.nv.callgraph,"",@"SHT_CUDA_CALLGRAPH"
	.align	4
	.sectionentsize	8
	.align		4
        /*0000*/ 	.word	0x00000000
	.align		4
        /*0004*/ 	.word	0xffffffff
	.align		4
        /*0008*/ 	.word	0x00000000
	.align		4
        /*000c*/ 	.word	0xfffffffe
	.align		4
        /*0010*/ 	.word	0x00000000
	.align		4
        /*0014*/ 	.word	0xfffffffd
	.align		4
        /*0018*/ 	.word	0x00000000
	.align		4
        /*001c*/ 	.word	0xfffffffc


//--------------------- .text.triton_poi_fused_max_pool2d_with_indices_native_batch_norm_backward_45 --------------------------
	.section	.text.triton_poi_fused_max_pool2d_with_indices_native_batch_norm_backward_45,"ax",@progbits
	.align	128
        .global         triton_poi_fused_max_pool2d_with_indices_native_batch_norm_backward_45
        .type           triton_poi_fused_max_pool2d_with_indices_native_batch_norm_backward_45,@function
        .size           triton_poi_fused_max_pool2d_with_indices_native_batch_norm_backward_45,(.L_x_1 - triton_poi_fused_max_pool2d_with_indices_native_batch_norm_backward_45)
        .other          triton_poi_fused_max_pool2d_with_indices_native_batch_norm_backward_45,@"STO_CUDA_ENTRY STV_DEFAULT"
triton_poi_fused_max_pool2d_with_indices_native_batch_norm_backward_45:
.text.triton_poi_fused_max_pool2d_with_indices_native_batch_norm_backward_45:
[----:B------:R-:W0:Y:S02]  /*0000*/  LDC R1, c[0x0][0x28] ;  /* 0x00000a00ff017b82 */ /* 0x000e240000000800 */
[----:B------:R-:W1:Y:S01]  /*0010*/  S2R R0, SR_TID.X ;  /* 0x0000000000007919 */ /* 0x000e620000002100 */
[----:B------:R-:W2:Y:S01]  /*0020*/  LDC.64 R2, c[0x0][0x210] ;  /* 0x00008400ff027b82 */ /* 0x000ea20000000a00 */
[----:B------:R-:W-:Y:S01]  /*0030*/  ULDC.64 UR4, c[0x0][0x208] ;  /* 0x0000820000047ab9 */ /* 0x000fe20000000a00 */
[----:B------:R-:W3:Y:S01]  /*0040*/  S2R R11, SR_CTAID.X ;  /* 0x00000000000b7919 */ /* 0x000ee20000002500 */
[----:B-1----:R-:W-:Y:S02]  /*0050*/  LOP3.LUT R0, R0, 0x7f, RZ, 0xc0, !PT ;  /* 0x0000007f00007812 */ /* 0x002fe400078ec0ff */
[----:B---3--:R-:W-:-:S03]  /*0060*/  SHF.R.S32.HI R13, RZ, 0x18, R11 ;  /* 0x00000018ff0d7819 */ /* 0x008fc6000001140b */
[----:B------:R-:W-:-:S05]  /*0070*/  IMAD R0, R11, 0x80, R0 ;  /* 0x000000800b007824 */ /* 0x000fca00078e0200 */
[----:B------:R-:W-:Y:S02]  /*0080*/  SHF.R.S32.HI R5, RZ, 0x1f, R0 ;  /* 0x0000001fff057819 */ /* 0x000fe40000011400 */
[----:B------:R-:W-:Y:S02]  /*0090*/  ISETP.GE.AND P0, PT, R0, 0x100, PT ;  /* 0x000001000000780c */ /* 0x000fe40003f06270 */
[----:B------:R-:W-:-:S04]  /*00a0*/  LEA.HI R5, R5, R0, RZ, 0x2 ;  /* 0x0000000005057211 */ /* 0x000fc800078f10ff */
[C---:B------:R-:W-:Y:S01]  /*00b0*/  LOP3.LUT R7, R5.reuse, 0x7ffffffc, RZ, 0xc0, !PT ;  /* 0x7ffffffc05077812 */ /* 0x040fe200078ec0ff */
[----:B------:R-:W-:-:S04]  /*00c0*/  IMAD.SHL.U32 R5, R5, 0x4, RZ ;  /* 0x0000000405057824 */ /* 0x000fc800078e00ff */
[----:B------:R-:W-:Y:S01]  /*00d0*/  IMAD.IADD R7, R0, 0x1, -R7 ;  /* 0x0000000100077824 */ /* 0x000fe200078e0a07 */
[----:B------:R-:W-:-:S05]  /*00e0*/  LOP3.LUT R4, R5, 0xfffffff0, RZ, 0xc0, !PT ;  /* 0xfffffff005047812 */ /* 0x000fca00078ec0ff */
[----:B------:R-:W-:Y:S01]  /*00f0*/  IMAD R15, R7, 0x2, R4 ;  /* 0x00000002070f7824 */ /* 0x000fe200078e0204 */
[----:B------:R-:W-:Y:S01]  /*0100*/  CS2R R6, SRZ ;  /* 0x0000000000067805 */ /* 0x000fe2000001ff00 */
[----:B------:R-:W-:Y:S01]  /*0110*/  IMAD.MOV.U32 R14, RZ, RZ, RZ ;  /* 0x000000ffff0e7224 */ /* 0x000fe200078e00ff */
[----:B------:R-:W-:Y:S01]  /*0120*/  SGXT R13, R13, 0x1 ;  /* 0x000000010d0d781a */ /* 0x000fe20000000200 */
[C-C-:B--2---:R-:W-:Y:S01]  /*0130*/  IMAD.WIDE R8, R15.reuse, 0x4, R2.reuse ;  /* 0x000000040f087825 */ /* 0x144fe200078e0202 */
[----:B------:R-:W1:Y:S03]  /*0140*/  LDC.64 R4, c[0x0][0x218] ;  /* 0x00008600ff047b82 */ /* 0x000e660000000a00 */
[----:B------:R-:W-:Y:S01]  /*0150*/  VIADD R11, R15, 0x8 ;  /* 0x000000080f0b7836 */ /* 0x000fe20000000000 */
[----:B------:R-:W2:Y:S04]  /*0160*/  @!P0 LDG.E.EL R7, desc[UR4][R8.64] ;  /* 0x0000000408078981 */ /* 0x000ea8000c2e1900 */
[----:B------:R3:W2:Y:S01]  /*0170*/  @!P0 LDG.E.EL R6, desc[UR4][R8.64+0x4] ;  /* 0x0000040408068981 */ /* 0x0006a2000c2e1900 */
[----:B------:R-:W-:Y:S01]  /*0180*/  IMAD.WIDE R10, R11, 0x4, R2 ;  /* 0x000000040b0a7825 */ /* 0x000fe200078e0202 */
[----:B------:R-:W-:-:S03]  /*0190*/  LEA.HI R13, R13, R0, RZ, 0x4 ;  /* 0x000000000d0d7211 */ /* 0x000fc600078f20ff */
[----:B------:R-:W-:Y:S01]  /*01a0*/  VIADD R15, R15, 0x9 ;  /* 0x000000090f0f7836 */ /* 0x000fe20000000000 */
[----:B------:R-:W4:Y:S01]  /*01b0*/  @!P0 LDG.E.EL R14, desc[UR4][R10.64] ;  /* 0x000000040a0e8981 */ /* 0x000f22000c2e1900 */
[----:B------:R-:W-:Y:S02]  /*01c0*/  SHF.R.S32.HI R13, RZ, 0x4, R13 ;  /* 0x00000004ff0d7819 */ /* 0x000fe4000001140d */
[----:B------:R-:W-:Y:S02]  /*01d0*/  IMAD.WIDE R2, R15, 0x4, R2 ;  /* 0x000000040f027825 */ /* 0x000fe400078e0202 */
[----:B---3--:R-:W-:Y:S02]  /*01e0*/  LEA.HI R8, R13, R13, RZ, 0x2 ;  /* 0x0000000d0d087211 */ /* 0x008fe400078f10ff */
[----:B------:R-:W-:Y:S02]  /*01f0*/  IMAD.MOV.U32 R15, RZ, RZ, RZ ;  /* 0x000000ffff0f7224 */ /* 0x000fe400078e00ff */
[----:B------:R-:W-:-:S04]  /*0200*/  LOP3.LUT R8, R8, 0xfffffffc, RZ, 0xc0, !PT ;  /* 0xfffffffc08087812 */ /* 0x000fc800078ec0ff */
[----:B------:R3:W5:Y:S01]  /*0210*/  @!P0 LDG.E.EL R15, desc[UR4][R2.64] ;  /* 0x00000004020f8981 */ /* 0x000762000c2e1900 */
[----:B------:R-:W-:Y:S02]  /*0220*/  IMAD.IADD R13, R13, 0x1, -R8 ;  /* 0x000000010d0d7824 */ /* 0x000fe400078e0a08 */
[----:B------:R-:W-:Y:S01]  /*0230*/  IMAD.MOV.U32 R12, RZ, RZ, RZ ;  /* 0x000000ffff0c7224 */ /* 0x000fe200078e00ff */
[----:B------:R-:W3:Y:S01]  /*0240*/  LDC.64 R8, c[0x0][0x220] ;  /* 0x00008800ff087b82 */ /* 0x000ee20000000a00 */
[----:B-1----:R-:W-:-:S05]  /*0250*/  IMAD.WIDE R4, R13, 0x4, R4 ;  /* 0x000000040d047825 */ /* 0x002fca00078e0204 */
[----:B------:R-:W5:Y:S01]  /*0260*/  @!P0 LDG.E.EL R12, desc[UR4][R4.64] ;  /* 0x00000004040c8981 */ /* 0x000f62000c2e1900 */
[----:B---3--:R-:W-:Y:S01]  /*0270*/  IMAD.WIDE R2, R0, 0x4, R8 ;  /* 0x0000000400027825 */ /* 0x008fe200078e0208 */
[C---:B--2---:R-:W-:Y:S02]  /*0280*/  FSETP.GT.AND P2, PT, R6.reuse, R7, PT ;  /* 0x000000070600720b */ /* 0x044fe40003f44000 */
[----:B------:R-:W-:Y:S02]  /*0290*/  FSETP.NAN.AND P3, PT, R6, R6, PT ;  /* 0x000000060600720b */ /* 0x000fe40003f68000 */
[----:B----4-:R-:W-:-:S09]  /*02a0*/  FSETP.NAN.AND P1, PT, R14, R14, PT ;  /* 0x0000000e0e00720b */ /* 0x010fd20003f28000 */
[----:B------:R-:W-:-:S04]  /*02b0*/  @!P2 FSEL R6, R6, R7, P3 ;  /* 0x000000070606a208 */ /* 0x000fc80001800000 */
[----:B------:R-:W-:Y:S02]  /*02c0*/  FSETP.GEU.AND P3, PT, R6, R14, PT ;  /* 0x0000000e0600720b */ /* 0x000fe40003f6e000 */
[----:B-----5:R-:W-:Y:S02]  /*02d0*/  FSETP.NAN.AND P2, PT, R15, R15, PT ;  /* 0x0000000f0f00720b */ /* 0x020fe40003f48000 */
[----:B------:R-:W-:-:S04]  /*02e0*/  @!P1 FSEL R14, R14, R6, !P3 ;  /* 0x000000060e0e9208 */ /* 0x000fc80005800000 */
[----:B------:R-:W-:-:S07]  /*02f0*/  FSETP.GEU.AND P1, PT, R14, R15, PT ;  /* 0x0000000f0e00720b */ /* 0x000fce0003f2e000 */
[----:B------:R-:W-:-:S05]  /*0300*/  @!P2 FSEL R15, R15, R14, !P1 ;  /* 0x0000000e0f0fa208 */ /* 0x000fca0004800000 */
[----:B------:R-:W-:Y:S01]  /*0310*/  FADD R15, R15, -R12 ;  /* 0x8000000c0f0f7221 */ /* 0x000fe20000000000 */
[----:B------:R-:W-:Y:S06]  /*0320*/  @P0 EXIT ;  /* 0x000000000000094d */ /* 0x000fec0003800000 */
[----:B------:R-:W-:Y:S01]  /*0330*/  STG.E desc[UR4][R2.64], R15 ;  /* 0x0000000f02007986 */ /* 0x000fe2000c101904 */
[----:B------:R-:W-:Y:S05]  /*0340*/  EXIT ;  /* 0x000000000000794d */ /* 0x000fea0003800000 */
.L_x_0:
[----:B------:R-:W-:-:S00]  /*0350*/  BRA `(.L_x_0) ;  /* 0xfffffffc00fc7947 */ /* 0x000fc0000383ffff */
[----:B------:R-:W-:-:S00]  /*0360*/  NOP ;  /* 0x0000000000007918 */ /* 0x000fc00000000000 */
        /* <DEDUP_REMOVED lines=9> */
.L_x_1:


//--------------------- .nv.constant0.triton_poi_fused_max_pool2d_with_indices_native_batch_norm_backward_45 --------------------------
	.section	.nv.constant0.triton_poi_fused_max_pool2d_with_indices_native_batch_norm_backward_45,"a",@progbits
	.sectionflags	@""
	.align	4
.nv.constant0.triton_poi_fused_max_pool2d_with_indices_native_batch_norm_backward_45:
	.zero		556
